//
// Generated by NVIDIA NVVM Compiler
//
// Compiler Build ID: CL-36424714
// Cuda compilation tools, release 13.0, V13.0.88
// Based on NVVM 20.0.0
//

.version 9.0
.target sm_100
.address_size 64

	// .globl	_Z16histogram_kernelPKiPiii
.extern .shared .align 16 .b8 sdata[];

.visible .entry _Z16histogram_kernelPKiPiii(
	.param .u64 .ptr .align 1 _Z16histogram_kernelPKiPiii_param_0,
	.param .u64 .ptr .align 1 _Z16histogram_kernelPKiPiii_param_1,
	.param .u32 _Z16histogram_kernelPKiPiii_param_2,
	.param .u32 _Z16histogram_kernelPKiPiii_param_3
)
{
	.reg .pred 	%p<7>;
	.reg .b32 	%r<32>;
	.reg .b64 	%rd<9>;

	ld.param.u64 	%rd3, [_Z16histogram_kernelPKiPiii_param_0];
	ld.param.u64 	%rd4, [_Z16histogram_kernelPKiPiii_param_1];
	ld.param.u32 	%r11, [_Z16histogram_kernelPKiPiii_param_2];
	ld.param.u32 	%r12, [_Z16histogram_kernelPKiPiii_param_3];
	mov.u32 	%r13, %ctaid.x;
	mov.u32 	%r1, %ntid.x;
	mov.u32 	%r31, %tid.x;
	mad.lo.s32 	%r30, %r13, %r1, %r31;
	setp.ge.s32 	%p1, %r31, %r12;
	@%p1 bra 	$L__BB0_3;
	mov.u32 	%r15, sdata;
	mov.u32 	%r29, %r31;
$L__BB0_2:
	shl.b32 	%r14, %r29, 2;
	add.s32 	%r16, %r15, %r14;
	mov.b32 	%r17, 0;
	st.shared.u32 	[%r16], %r17;
	add.s32 	%r29, %r29, %r1;
	setp.lt.s32 	%p2, %r29, %r12;
	@%p2 bra 	$L__BB0_2;
$L__BB0_3:
	bar.sync 	0;
	setp.ge.s32 	%p3, %r30, %r11;
	@%p3 bra 	$L__BB0_6;
	mov.u32 	%r18, %nctaid.x;
	mul.lo.s32 	%r6, %r1, %r18;
	cvta.to.global.u64 	%rd1, %rd3;
	mov.u32 	%r21, sdata;
$L__BB0_5:
	mul.wide.s32 	%rd5, %r30, 4;
	add.s64 	%rd6, %rd1, %rd5;
	ld.global.u32 	%r19, [%rd6];
	shl.b32 	%r20, %r19, 2;
	add.s32 	%r22, %r21, %r20;
	atom.shared.add.u32 	%r23, [%r22], 1;
	add.s32 	%r30, %r30, %r6;
	setp.lt.s32 	%p4, %r30, %r11;
	@%p4 bra 	$L__BB0_5;
$L__BB0_6:
	setp.ge.s32 	%p5, %r31, %r12;
	bar.sync 	0;
	@%p5 bra 	$L__BB0_9;
	cvta.to.global.u64 	%rd2, %rd4;
	mov.u32 	%r25, sdata;
$L__BB0_8:
	mul.wide.s32 	%rd7, %r31, 4;
	add.s64 	%rd8, %rd2, %rd7;
	shl.b32 	%r24, %r31, 2;
	add.s32 	%r26, %r25, %r24;
	ld.shared.u32 	%r27, [%r26];
	atom.global.add.u32 	%r28, [%rd8], %r27;
	add.s32 	%r31, %r31, %r1;
	setp.lt.s32 	%p6, %r31, %r12;
	@%p6 bra 	$L__BB0_8;
$L__BB0_9:
	ret;

}


// ===== COMPILED SASS (sm_100) =====

	.target	sm_100

	.elftype	@"ET_EXEC"


//--------------------- .note.nv.tkinfo           --------------------------
	.section	.note.nv.tkinfo,"",@"SHT_NOTE"
	.sectionflags	@"SHF_NOTE_NV_TKINFO"
	.tkinfo
        /*0018*/ 	.word	0x00000002
        /*0030*/ 	.string	""
        /*0030*/ 	.string	"ptxas"
        /*0030*/ 	.string	"Cuda compilation tools, release 13.0, V13.0.88"
        /*0030*/ 	.string	"Build cuda_13.0.r13.0/compiler.36424714_0"
        /*0030*/ 	.string	"-arch sm_100 -m 64 "



//--------------------- .note.nv.cuinfo           --------------------------
	.section	.note.nv.cuinfo,"",@"SHT_NOTE"
	.sectionflags	@"SHF_NOTE_NV_CUINFO"
        /*0018*/ 	.short	0x0002
        /*001a*/ 	.short	0x0064
        /*001c*/ 	.short	0x0082
	.zero		2


//--------------------- .nv.info                  --------------------------
	.section	.nv.info,"",@"SHT_CUDA_INFO"
	.align	4


	//----- nvinfo : EIATTR_REGCOUNT
	.align		4
        /*0000*/ 	.byte	0x04, 0x2f
        /*0002*/ 	.short	(.L_1 - .L_0)
	.align		4
.L_0:
        /*0004*/ 	.word	index@(_Z16histogram_kernelPKiPiii)
        /*0008*/ 	.word	0x0000000e


	//----- nvinfo : EIATTR_FRAME_SIZE
	.align		4
.L_1:
        /*000c*/ 	.byte	0x04, 0x11
        /*000e*/ 	.short	(.L_3 - .L_2)
	.align		4
.L_2:
        /*0010*/ 	.word	index@(_Z16histogram_kernelPKiPiii)
        /*0014*/ 	.word	0x00000000


	//----- nvinfo : EIATTR_MIN_STACK_SIZE
	.align		4
.L_3:
        /*0018*/ 	.byte	0x04, 0x12
        /*001a*/ 	.short	(.L_5 - .L_4)
	.align		4
.L_4:
        /*001c*/ 	.word	index@(_Z16histogram_kernelPKiPiii)
        /*0020*/ 	.word	0x00000000
.L_5:


//--------------------- .nv.compat                --------------------------
	.section	.nv.compat,"",@"SHT_CUDA_COMPAT_INFO"
	.align	4
        /*0000*/ 	.byte	0x02, 0x09, 0x00, 0x00, 0x02, 0x02, 0x01, 0x00, 0x02, 0x05, 0x05, 0x00, 0x03, 0x07, 0x01, 0x01
        /*0010*/ 	.byte	0x02, 0x03, 0x00, 0x00, 0x02, 0x06, 0x01, 0x00, 0x04, 0x0b, 0x08, 0x00, 0x09, 0x00, 0x00, 0x00
        /*0020*/ 	.byte	0x00, 0x00, 0x00, 0x00


//--------------------- .nv.info._Z16histogram_kernelPKiPiii --------------------------
	.section	.nv.info._Z16histogram_kernelPKiPiii,"",@"SHT_CUDA_INFO"
	.sectionflags	@""
	.align	4


	//----- nvinfo : EIATTR_CUDA_API_VERSION
	.align		4
        /*0000*/ 	.byte	0x04, 0x37
        /*0002*/ 	.short	(.L_7 - .L_6)
.L_6:
        /*0004*/ 	.word	0x00000082


	//----- nvinfo : EIATTR_KPARAM_INFO
	.align		4
.L_7:
        /*0008*/ 	.byte	0x04, 0x17
        /*000a*/ 	.short	(.L_9 - .L_8)
.L_8:
        /*000c*/ 	.word	0x00000000
        /*0010*/ 	.short	0x0003
        /*0012*/ 	.short	0x0014
        /*0014*/ 	.byte	0x00, 0xf0, 0x11, 0x00


	//----- nvinfo : EIATTR_KPARAM_INFO
	.align		4
.L_9:
        /*0018*/ 	.byte	0x04, 0x17
        /*001a*/ 	.short	(.L_11 - .L_10)
.L_10:
        /*001c*/ 	.word	0x00000000
        /*0020*/ 	.short	0x0002
        /*0022*/ 	.short	0x0010
        /*0024*/ 	.byte	0x00, 0xf0, 0x11, 0x00


	//----- nvinfo : EIATTR_KPARAM_INFO
	.align		4
.L_11:
        /*0028*/ 	.byte	0x04, 0x17
        /*002a*/ 	.short	(.L_13 - .L_12)
.L_12:
        /*002c*/ 	.word	0x00000000
        /*0030*/ 	.short	0x0001
        /*0032*/ 	.short	0x0008
        /*0034*/ 	.byte	0x00, 0xf5, 0x21, 0x00


	//----- nvinfo : EIATTR_KPARAM_INFO
	.align		4
.L_13:
        /*0038*/ 	.byte	0x04, 0x17
        /*003a*/ 	.short	(.L_15 - .L_14)
.L_14:
        /*003c*/ 	.word	0x00000000
        /*0040*/ 	.short	0x0000
        /*0042*/ 	.short	0x0000
        /*0044*/ 	.byte	0x00, 0xf5, 0x21, 0x00


	//----- nvinfo : EIATTR_SPARSE_MMA_MASK
	.align		4
.L_15:
        /*0048*/ 	.byte	0x03, 0x50
        /*004a*/ 	.short	0x0000


	//----- nvinfo : EIATTR_MAXREG_COUNT
	.align		4
        /*004c*/ 	.byte	0x03, 0x1b
        /*004e*/ 	.short	0x00ff


	//----- nvinfo : EIATTR_NUM_BARRIERS
	.align		4
        /*0050*/ 	.byte	0x02, 0x4c
        /*0052*/ 	.byte	0x01
	.zero		1


	//----- nvinfo : EIATTR_MERCURY_ISA_VERSION
	.align		4
        /*0054*/ 	.byte	0x03, 0x5f
        /*0056*/ 	.short	0x0101


	//----- nvinfo : EIATTR_VRC_CTA_INIT_COUNT
	.align		4
        /*0058*/ 	.byte	0x02, 0x4a
	.zero		1
	.zero		1


	//----- nvinfo : EIATTR_EXIT_INSTR_OFFSETS
	.align		4
        /*005c*/ 	.byte	0x04, 0x1c
        /*005e*/ 	.short	(.L_17 - .L_16)


	//   ....[0]....
.L_16:
        /*0060*/ 	.word	0x00000290


	//   ....[1]....
        /*0064*/ 	.word	0x00000350


	//----- nvinfo : EIATTR_CRS_STACK_SIZE
	.align		4
.L_17:
        /*0068*/ 	.byte	0x04, 0x1e
        /*006a*/ 	.short	(.L_19 - .L_18)
.L_18:
        /*006c*/ 	.word	0x00000000


	//----- nvinfo : EIATTR_CBANK_PARAM_SIZE
	.align		4
.L_19:
        /*0070*/ 	.byte	0x03, 0x19
        /*0072*/ 	.short	0x0018


	//----- nvinfo : EIATTR_PARAM_CBANK
	.align		4
        /*0074*/ 	.byte	0x04, 0x0a
        /*0076*/ 	.short	(.L_21 - .L_20)
	.align		4
.L_20:
        /*0078*/ 	.word	index@(.nv.constant0._Z16histogram_kernelPKiPiii)
        /*007c*/ 	.short	0x0380
        /*007e*/ 	.short	0x0018


	//----- nvinfo : EIATTR_SW_WAR
	.align		4
.L_21:
        /*0080*/ 	.byte	0x04, 0x36
        /*0082*/ 	.short	(.L_23 - .L_22)
.L_22:
        /*0084*/ 	.word	0x00000008
.L_23:


//--------------------- .nv.callgraph             --------------------------
	.section	.nv.callgraph,"",@"SHT_CUDA_CALLGRAPH"
	.align	4
	.sectionentsize	8
	.align		4
        /*0000*/ 	.word	0x00000000
	.align		4
        /*0004*/ 	.word	0xffffffff
	.align		4
        /*0008*/ 	.word	0x00000000
	.align		4
        /*000c*/ 	.word	0xfffffffe
	.align		4
        /*0010*/ 	.word	0x00000000
	.align		4
        /*0014*/ 	.word	0xfffffffd
	.align		4
        /*0018*/ 	.word	0x00000000
	.align		4
        /*001c*/ 	.word	0xfffffffc


//--------------------- .text._Z16histogram_kernelPKiPiii --------------------------
	.section	.text._Z16histogram_kernelPKiPiii,"ax",@progbits
	.align	128
        .global         _Z16histogram_kernelPKiPiii
        .type           _Z16histogram_kernelPKiPiii,@function
        .size           _Z16histogram_kernelPKiPiii,(.L_x_8 - _Z16histogram_kernelPKiPiii)
        .other          _Z16histogram_kernelPKiPiii,@"STO_CUDA_ENTRY STV_DEFAULT"
_Z16histogram_kernelPKiPiii:
.text._Z16histogram_kernelPKiPiii:
[----:B------:R-:W-:Y:S01]  /*0000*/  LDC R1, c[0x0][0x37c] ;  /* 0x0000df00ff017b82 */ /* 0x000fe20000000800 */
[----:B------:R-:W0:Y:S01]  /*0010*/  S2R R7, SR_TID.X ;  /* 0x0000000000077919 */ /* 0x000e220000002100 */
[----:B------:R-:W0:Y:S06]  /*0020*/  LDCU UR8, c[0x0][0x394] ;  /* 0x00007280ff0877ac */ /* 0x000e2c0008000800 */
[----:B------:R-:W1:Y:S01]  /*0030*/  S2UR UR4, SR_CTAID.X ;  /* 0x00000000000479c3 */ /* 0x000e620000002500 */
[----:B------:R-:W-:Y:S01]  /*0040*/  BSSY.RECONVERGENT B0, `(.L_x_0) ;  /* 0x0000012000007945 */ /* 0x000fe20003800200 */
[----:B------:R-:W2:Y:S01]  /*0050*/  LDCU UR5, c[0x0][0x390] ;  /* 0x00007200ff0577ac */ /* 0x000ea20008000800 */
[----:B------:R-:W3:Y:S05]  /*0060*/  LDCU.64 UR6, c[0x0][0x358] ;  /* 0x00006b00ff0677ac */ /* 0x000eea0008000a00 */
[----:B------:R-:W1:Y:S01]  /*0070*/  LDC R8, c[0x0][0x360] ;  /* 0x0000d800ff087b82 */ /* 0x000e620000000800 */
[C---:B0-----:R-:W-:Y:S01]  /*0080*/  ISETP.GE.AND P2, PT, R7.reuse, UR8, PT ;  /* 0x0000000807007c0c */ /* 0x041fe2000bf46270 */
[----:B-1----:R-:W-:Y:S01]  /*0090*/  IMAD R9, R8, UR4, R7 ;  /* 0x0000000408097c24 */ /* 0x002fe2000f8e0207 */
[----:B------:R-:W-:-:S04]  /*00a0*/  ISETP.GE.AND P0, PT, R7, UR8, PT ;  /* 0x0000000807007c0c */ /* 0x000fc8000bf06270 */
[----:B--2---:R-:W-:-:S07]  /*00b0*/  ISETP.GE.AND P1, PT, R9, UR5, PT ;  /* 0x0000000509007c0c */ /* 0x004fce000bf26270 */
[----:B---3--:R-:W-:Y:S06]  /*00c0*/  @P2 BRA `(.L_x_1) ;  /* 0x0000000000242947 */ /* 0x008fec0003800000 */
[----:B------:R-:W0:Y:S01]  /*00d0*/  S2R R5, SR_CgaCtaId ;  /* 0x0000000000057919 */ /* 0x000e220000008800 */
[----:B------:R-:W-:Y:S01]  /*00e0*/  MOV R0, 0x400 ;  /* 0x0000040000007802 */ /* 0x000fe20000000f00 */
[----:B------:R-:W-:-:S03]  /*00f0*/  IMAD.MOV.U32 R3, RZ, RZ, R7 ;  /* 0x000000ffff037224 */ /* 0x000fc600078e0007 */
[----:B0-----:R-:W-:-:S07]  /*0100*/  LEA R0, R5, R0, 0x18 ;  /* 0x0000000005007211 */ /* 0x001fce00078ec0ff */
.L_x_2:
[----:B------:R-:W-:Y:S02]  /*0110*/  IMAD R2, R3, 0x4, R0 ;  /* 0x0000000403027824 */ /* 0x000fe400078e0200 */
[----:B------:R-:W-:-:S03]  /*0120*/  IMAD.IADD R3, R8, 0x1, R3 ;  /* 0x0000000108037824 */ /* 0x000fc600078e0203 */
[----:B------:R0:W-:Y:S02]  /*0130*/  STS [R2], RZ ;  /* 0x000000ff02007388 */ /* 0x0001e40000000800 */
[----:B------:R-:W-:-:S13]  /*0140*/  ISETP.GE.AND P2, PT, R3, UR8, PT ;  /* 0x0000000803007c0c */ /* 0x000fda000bf46270 */
[----:B0-----:R-:W-:Y:S05]  /*0150*/  @!P2 BRA `(.L_x_2) ;  /* 0xfffffffc00eca947 */ /* 0x001fea000383ffff */
.L_x_1:
[----:B------:R-:W-:Y:S05]  /*0160*/  BSYNC.RECONVERGENT B0 ;  /* 0x0000000000007941 */ /* 0x000fea0003800200 */
.L_x_0:
[----:B------:R-:W-:Y:S06]  /*0170*/  BAR.SYNC.DEFER_BLOCKING 0x0 ;  /* 0x0000000000007b1d */ /* 0x000fec0000010000 */
[----:B------:R-:W-:Y:S04]  /*0180*/  BSSY.RECONVERGENT B0, `(.L_x_3) ;  /* 0x000000f000007945 */ /* 0x000fe80003800200 */
[----:B------:R-:W-:Y:S05]  /*0190*/  @P1 BRA `(.L_x_4) ;  /* 0x0000000000341947 */ /* 0x000fea0003800000 */
[----:B------:R-:W0:Y:S01]  /*01a0*/  S2R R3, SR_CgaCtaId ;  /* 0x0000000000037919 */ /* 0x000e220000008800 */
[----:B------:R-:W1:Y:S01]  /*01b0*/  LDC.64 R4, c[0x0][0x380] ;  /* 0x0000e000ff047b82 */ /* 0x000e620000000a00 */
[----:B------:R-:W2:Y:S01]  /*01c0*/  LDCU UR4, c[0x0][0x370] ;  /* 0x00006e00ff0477ac */ /* 0x000ea20008000800 */
[----:B------:R-:W-:-:S04]  /*01d0*/  MOV R0, 0x400 ;  /* 0x0000040000007802 */ /* 0x000fc80000000f00 */
[----:B0-----:R-:W-:Y:S01]  /*01e0*/  LEA R11, R3, R0, 0x18 ;  /* 0x00000000030b7211 */ /* 0x001fe200078ec0ff */
[----:B--2---:R-:W-:-:S07]  /*01f0*/  IMAD R0, R8, UR4, RZ ;  /* 0x0000000408007c24 */ /* 0x004fce000f8e02ff */
.L_x_5:
[----:B-1----:R-:W-:-:S06]  /*0200*/  IMAD.WIDE R2, R9, 0x4, R4 ;  /* 0x0000000409027825 */ /* 0x002fcc00078e0204 */
[----:B------:R-:W2:Y:S01]  /*0210*/  LDG.E R2, desc[UR6][R2.64] ;  /* 0x0000000602027981 */ /* 0x000ea2000c1e1900 */
[----:B------:R-:W-:-:S05]  /*0220*/  IMAD.IADD R9, R0, 0x1, R9 ;  /* 0x0000000100097824 */ /* 0x000fca00078e0209 */
[----:B------:R-:W-:Y:S01]  /*0230*/  ISETP.GE.AND P1, PT, R9, UR5, PT ;  /* 0x0000000509007c0c */ /* 0x000fe2000bf26270 */
[----:B0-2---:R-:W-:-:S05]  /*0240*/  IMAD R6, R2, 0x4, R11 ;  /* 0x0000000402067824 */ /* 0x005fca00078e020b */
[----:B------:R0:W-:Y:S07]  /*0250*/  ATOMS.POPC.INC.32 RZ, [R6+URZ] ;  /* 0x0000000006ff7f8c */ /* 0x0001ee000d8000ff */
[----:B------:R-:W-:Y:S05]  /*0260*/  @!P1 BRA `(.L_x_5) ;  /* 0xfffffffc00e49947 */ /* 0x000fea000383ffff */
.L_x_4:
[----:B------:R-:W-:Y:S05]  /*0270*/  BSYNC.RECONVERGENT B0 ;  /* 0x0000000000007941 */ /* 0x000fea0003800200 */
.L_x_3:
[----:B------:R-:W-:Y:S06]  /*0280*/  BAR.SYNC.DEFER_BLOCKING 0x0 ;  /* 0x0000000000007b1d */ /* 0x000fec0000010000 */
[----:B------:R-:W-:Y:S05]  /*0290*/  @P0 EXIT ;  /* 0x000000000000094d */ /* 0x000fea0003800000 */
[----:B------:R-:W1:Y:S01]  /*02a0*/  S2UR UR5, SR_CgaCtaId ;  /* 0x00000000000579c3 */ /* 0x000e620000008800 */
[----:B------:R-:W-:-:S07]  /*02b0*/  UMOV UR4, 0x400 ;  /* 0x0000040000047882 */ /* 0x000fce0000000000 */
[----:B------:R-:W2:Y:S01]  /*02c0*/  LDC.64 R4, c[0x0][0x388] ;  /* 0x0000e200ff047b82 */ /* 0x000ea20000000a00 */
[----:B-1----:R-:W-:-:S12]  /*02d0*/  ULEA UR4, UR5, UR4, 0x18 ;  /* 0x0000000405047291 */ /* 0x002fd8000f8ec0ff */
.L_x_6:
[C---:B------:R-:W-:Y:S01]  /*02e0*/  LEA R0, R7.reuse, UR4, 0x2 ;  /* 0x0000000407007c11 */ /* 0x040fe2000f8e10ff */
[----:B-12---:R-:W-:-:S04]  /*02f0*/  IMAD.WIDE R2, R7, 0x4, R4 ;  /* 0x0000000407027825 */ /* 0x006fc800078e0204 */
[----:B------:R-:W1:Y:S01]  /*0300*/  LDS R9, [R0] ;  /* 0x0000000000097984 */ /* 0x000e620000000800 */
[----:B------:R-:W-:-:S05]  /*0310*/  IMAD.IADD R7, R8, 0x1, R7 ;  /* 0x0000000108077824 */ /* 0x000fca00078e0207 */
[----:B------:R-:W-:Y:S01]  /*0320*/  ISETP.GE.AND P0, PT, R7, UR8, PT ;  /* 0x0000000807007c0c */ /* 0x000fe2000bf06270 */
[----:B-1----:R1:W-:-:S12]  /*0330*/  REDG.E.ADD.STRONG.GPU desc[UR6][R2.64], R9 ;  /* 0x000000090200798e */ /* 0x0023d8000c12e106 */
[----:B------:R-:W-:Y:S05]  /*0340*/  @!P0 BRA `(.L_x_6) ;  /* 0xfffffffc00e48947 */ /* 0x000fea000383ffff */
[----:B------:R-:W-:Y:S05]  /*0350*/  EXIT ;  /* 0x000000000000794d */ /* 0x000fea0003800000 */
.L_x_7:
[----:B------:R-:W-:-:S00]  /*0360*/  BRA `(.L_x_7) ;  /* 0xfffffffc00fc7947 */ /* 0x000fc0000383ffff */
[----:B------:R-:W-:-:S00]  /*0370*/  NOP ;  /* 0x0000000000007918 */ /* 0x000fc00000000000 */
        /* <DEDUP_REMOVED lines=8> */
.L_x_8:


//--------------------- .nv.shared._Z16histogram_kernelPKiPiii --------------------------
	.section	.nv.shared._Z16histogram_kernelPKiPiii,"aw",@nobits
	.sectionflags	@""
	.align	16
	.zero		1024


//--------------------- .nv.shared.reserved.0     --------------------------
	.section	.nv.shared.reserved.0,"aw",@nobits
	.weak		__nv_reservedSMEM_offset_0_alias
	.size		__nv_reservedSMEM_offset_0_alias, 0, 64
	.other		__nv_reservedSMEM_offset_0_alias,@"STO_CUDA_RESERVED_SHARED STV_DEFAULT"
__nv_reservedSMEM_offset_0_alias:
	.zero		0
	.zero		64


//--------------------- .nv.constant0._Z16histogram_kernelPKiPiii --------------------------
	.section	.nv.constant0._Z16histogram_kernelPKiPiii,"a",@progbits
	.sectionflags	@""
	.align	4
.nv.constant0._Z16histogram_kernelPKiPiii:
	.zero		920


//--------------------- SYMBOLS --------------------------

	.type		.nv.reservedSmem.offset0,@object
	.size		.nv.reservedSmem.offset0,0x4
	.type		.nv.reservedSmem.cap,@object
	.size		.nv.reservedSmem.cap,0x4
